//
// Generated by NVIDIA NVVM Compiler
//
// Compiler Build ID: CL-36424714
// Cuda compilation tools, release 13.0, V13.0.88
// Based on NVVM 20.0.0
//

.version 9.0
.target sm_100
.address_size 64

	// .globl	_Z28cuda_compare_checksum_kernelPPKhPKmPKjPji
.extern .shared .align 16 .b8 shared_data[];

.visible .entry _Z28cuda_compare_checksum_kernelPPKhPKmPKjPji(
	.param .u64 .ptr .align 1 _Z28cuda_compare_checksum_kernelPPKhPKmPKjPji_param_0,
	.param .u64 .ptr .align 1 _Z28cuda_compare_checksum_kernelPPKhPKmPKjPji_param_1,
	.param .u64 .ptr .align 1 _Z28cuda_compare_checksum_kernelPPKhPKmPKjPji_param_2,
	.param .u64 .ptr .align 1 _Z28cuda_compare_checksum_kernelPPKhPKmPKjPji_param_3,
	.param .u32 _Z28cuda_compare_checksum_kernelPPKhPKmPKjPji_param_4
)
{
	.reg .pred 	%p<9>;
	.reg .b32 	%r<30>;
	.reg .b64 	%rd<22>;

	ld.param.u64 	%rd8, [_Z28cuda_compare_checksum_kernelPPKhPKmPKjPji_param_0];
	ld.param.u64 	%rd9, [_Z28cuda_compare_checksum_kernelPPKhPKmPKjPji_param_1];
	ld.param.u64 	%rd10, [_Z28cuda_compare_checksum_kernelPPKhPKmPKjPji_param_2];
	ld.param.u64 	%rd11, [_Z28cuda_compare_checksum_kernelPPKhPKmPKjPji_param_3];
	ld.param.u32 	%r9, [_Z28cuda_compare_checksum_kernelPPKhPKmPKjPji_param_4];
	mov.u32 	%r1, %ctaid.x;
	setp.ge.s32 	%p1, %r1, %r9;
	@%p1 bra 	$L__BB0_11;
	cvta.to.global.u64 	%rd12, %rd8;
	cvta.to.global.u64 	%rd13, %rd9;
	mul.wide.u32 	%rd14, %r1, 8;
	add.s64 	%rd1, %rd12, %rd14;
	add.s64 	%rd15, %rd13, %rd14;
	ld.global.nc.u64 	%rd2, [%rd15];
	mov.u32 	%r11, %tid.x;
	mov.u32 	%r29, %ntid.x;
	cvt.u64.u32 	%rd3, %r11;
	setp.le.u64 	%p2, %rd2, %rd3;
	mov.b32 	%r28, 0;
	@%p2 bra 	$L__BB0_4;
	ld.global.nc.u64 	%rd4, [%rd1];
	cvt.u64.u32 	%rd5, %r29;
	mov.b32 	%r28, 0;
	mov.u64 	%rd21, %rd3;
$L__BB0_3:
	add.s64 	%rd16, %rd4, %rd21;
	ld.u8 	%r13, [%rd16];
	add.s32 	%r28, %r28, %r13;
	add.s64 	%rd21, %rd21, %rd5;
	setp.lt.u64 	%p3, %rd21, %rd2;
	@%p3 bra 	$L__BB0_3;
$L__BB0_4:
	cvt.u32.u64 	%r14, %rd3;
	shl.b32 	%r15, %r14, 2;
	mov.u32 	%r16, shared_data;
	add.s32 	%r6, %r16, %r15;
	st.shared.u32 	[%r6], %r28;
	bar.sync 	0;
	setp.lt.u32 	%p4, %r29, 2;
	@%p4 bra 	$L__BB0_8;
$L__BB0_5:
	shr.u32 	%r8, %r29, 1;
	setp.ge.u32 	%p5, %r14, %r8;
	@%p5 bra 	$L__BB0_7;
	shl.b32 	%r18, %r8, 2;
	add.s32 	%r19, %r6, %r18;
	ld.shared.u32 	%r20, [%r19];
	ld.shared.u32 	%r21, [%r6];
	add.s32 	%r22, %r21, %r20;
	st.shared.u32 	[%r6], %r22;
$L__BB0_7:
	bar.sync 	0;
	setp.gt.u32 	%p6, %r29, 3;
	mov.u32 	%r29, %r8;
	@%p6 bra 	$L__BB0_5;
$L__BB0_8:
	setp.ne.s32 	%p7, %r14, 0;
	@%p7 bra 	$L__BB0_11;
	ld.shared.u32 	%r24, [shared_data];
	cvta.to.global.u64 	%rd17, %rd10;
	mul.wide.u32 	%rd18, %r1, 4;
	add.s64 	%rd19, %rd17, %rd18;
	ld.global.nc.u32 	%r25, [%rd19];
	setp.eq.s32 	%p8, %r24, %r25;
	@%p8 bra 	$L__BB0_11;
	cvta.to.global.u64 	%rd20, %rd11;
	atom.global.add.u32 	%r26, [%rd20], 1;
$L__BB0_11:
	ret;

}


// ===== COMPILED SASS (sm_100) =====

	.target	sm_100

	.elftype	@"ET_EXEC"


//--------------------- .note.nv.tkinfo           --------------------------
	.section	.note.nv.tkinfo,"",@"SHT_NOTE"
	.sectionflags	@"SHF_NOTE_NV_TKINFO"
	.tkinfo
        /*0018*/ 	.word	0x00000002
        /*0030*/ 	.string	""
        /*0030*/ 	.string	"ptxas"
        /*0030*/ 	.string	"Cuda compilation tools, release 13.0, V13.0.88"
        /*0030*/ 	.string	"Build cuda_13.0.r13.0/compiler.36424714_0"
        /*0030*/ 	.string	"-arch sm_100 -m 64 "



//--------------------- .note.nv.cuinfo           --------------------------
	.section	.note.nv.cuinfo,"",@"SHT_NOTE"
	.sectionflags	@"SHF_NOTE_NV_CUINFO"
        /*0018*/ 	.short	0x0002
        /*001a*/ 	.short	0x0064
        /*001c*/ 	.short	0x0082
	.zero		2


//--------------------- .nv.info                  --------------------------
	.section	.nv.info,"",@"SHT_CUDA_INFO"
	.align	4


	//----- nvinfo : EIATTR_REGCOUNT
	.align		4
        /*0000*/ 	.byte	0x04, 0x2f
        /*0002*/ 	.short	(.L_1 - .L_0)
	.align		4
.L_0:
        /*0004*/ 	.word	index@(_Z28cuda_compare_checksum_kernelPPKhPKmPKjPji)
        /*0008*/ 	.word	0x00000012


	//----- nvinfo : EIATTR_FRAME_SIZE
	.align		4
.L_1:
        /*000c*/ 	.byte	0x04, 0x11
        /*000e*/ 	.short	(.L_3 - .L_2)
	.align		4
.L_2:
        /*0010*/ 	.word	index@(_Z28cuda_compare_checksum_kernelPPKhPKmPKjPji)
        /*0014*/ 	.word	0x00000000


	//----- nvinfo : EIATTR_MIN_STACK_SIZE
	.align		4
.L_3:
        /*0018*/ 	.byte	0x04, 0x12
        /*001a*/ 	.short	(.L_5 - .L_4)
	.align		4
.L_4:
        /*001c*/ 	.word	index@(_Z28cuda_compare_checksum_kernelPPKhPKmPKjPji)
        /*0020*/ 	.word	0x00000000
.L_5:


//--------------------- .nv.compat                --------------------------
	.section	.nv.compat,"",@"SHT_CUDA_COMPAT_INFO"
	.align	4
        /*0000*/ 	.byte	0x02, 0x09, 0x00, 0x00, 0x02, 0x02, 0x01, 0x00, 0x02, 0x05, 0x05, 0x00, 0x03, 0x07, 0x01, 0x01
        /*0010*/ 	.byte	0x02, 0x03, 0x00, 0x00, 0x02, 0x06, 0x01, 0x00, 0x04, 0x0b, 0x08, 0x00, 0x09, 0x00, 0x00, 0x00
        /*0020*/ 	.byte	0x00, 0x00, 0x00, 0x00


//--------------------- .nv.info._Z28cuda_compare_checksum_kernelPPKhPKmPKjPji --------------------------
	.section	.nv.info._Z28cuda_compare_checksum_kernelPPKhPKmPKjPji,"",@"SHT_CUDA_INFO"
	.sectionflags	@""
	.align	4


	//----- nvinfo : EIATTR_CUDA_API_VERSION
	.align		4
        /*0000*/ 	.byte	0x04, 0x37
        /*0002*/ 	.short	(.L_7 - .L_6)
.L_6:
        /*0004*/ 	.word	0x00000082


	//----- nvinfo : EIATTR_KPARAM_INFO
	.align		4
.L_7:
        /*0008*/ 	.byte	0x04, 0x17
        /*000a*/ 	.short	(.L_9 - .L_8)
.L_8:
        /*000c*/ 	.word	0x00000000
        /*0010*/ 	.short	0x0004
        /*0012*/ 	.short	0x0020
        /*0014*/ 	.byte	0x00, 0xf0, 0x11, 0x00


	//----- nvinfo : EIATTR_KPARAM_INFO
	.align		4
.L_9:
        /*0018*/ 	.byte	0x04, 0x17
        /*001a*/ 	.short	(.L_11 - .L_10)
.L_10:
        /*001c*/ 	.word	0x00000000
        /*0020*/ 	.short	0x0003
        /*0022*/ 	.short	0x0018
        /*0024*/ 	.byte	0x00, 0xf5, 0x21, 0x00


	//----- nvinfo : EIATTR_KPARAM_INFO
	.align		4
.L_11:
        /*0028*/ 	.byte	0x04, 0x17
        /*002a*/ 	.short	(.L_13 - .L_12)
.L_12:
        /*002c*/ 	.word	0x00000000
        /*0030*/ 	.short	0x0002
        /*0032*/ 	.short	0x0010
        /*0034*/ 	.byte	0x00, 0xf5, 0x21, 0x00


	//----- nvinfo : EIATTR_KPARAM_INFO
	.align		4
.L_13:
        /*0038*/ 	.byte	0x04, 0x17
        /*003a*/ 	.short	(.L_15 - .L_14)
.L_14:
        /*003c*/ 	.word	0x00000000
        /*0040*/ 	.short	0x0001
        /*0042*/ 	.short	0x0008
        /*0044*/ 	.byte	0x00, 0xf5, 0x21, 0x00


	//----- nvinfo : EIATTR_KPARAM_INFO
	.align		4
.L_15:
        /*0048*/ 	.byte	0x04, 0x17
        /*004a*/ 	.short	(.L_17 - .L_16)
.L_16:
        /*004c*/ 	.word	0x00000000
        /*0050*/ 	.short	0x0000
        /*0052*/ 	.short	0x0000
        /*0054*/ 	.byte	0x00, 0xf5, 0x21, 0x00


	//----- nvinfo : EIATTR_SPARSE_MMA_MASK
	.align		4
.L_17:
        /*0058*/ 	.byte	0x03, 0x50
        /*005a*/ 	.short	0x0000


	//----- nvinfo : EIATTR_MAXREG_COUNT
	.align		4
        /*005c*/ 	.byte	0x03, 0x1b
        /*005e*/ 	.short	0x00ff


	//----- nvinfo : EIATTR_NUM_BARRIERS
	.align		4
        /*0060*/ 	.byte	0x02, 0x4c
        /*0062*/ 	.byte	0x01
	.zero		1


	//----- nvinfo : EIATTR_MERCURY_ISA_VERSION
	.align		4
        /*0064*/ 	.byte	0x03, 0x5f
        /*0066*/ 	.short	0x0101


	//----- nvinfo : EIATTR_INT_WARP_WIDE_INSTR_OFFSETS
	.align		4
        /*0068*/ 	.byte	0x04, 0x31
        /*006a*/ 	.short	(.L_19 - .L_18)


	//   ....[0]....
.L_18:
        /*006c*/ 	.word	0x00000410


	//----- nvinfo : EIATTR_VRC_CTA_INIT_COUNT
	.align		4
.L_19:
        /*0070*/ 	.byte	0x02, 0x4a
	.zero		1
	.zero		1


	//----- nvinfo : EIATTR_EXIT_INSTR_OFFSETS
	.align		4
        /*0074*/ 	.byte	0x04, 0x1c
        /*0076*/ 	.short	(.L_21 - .L_20)


	//   ....[0]....
.L_20:
        /*0078*/ 	.word	0x00000040


	//   ....[1]....
        /*007c*/ 	.word	0x00000350


	//   ....[2]....
        /*0080*/ 	.word	0x000003e0


	//   ....[3]....
        /*0084*/ 	.word	0x00000460


	//----- nvinfo : EIATTR_CRS_STACK_SIZE
	.align		4
.L_21:
        /*0088*/ 	.byte	0x04, 0x1e
        /*008a*/ 	.short	(.L_23 - .L_22)
.L_22:
        /*008c*/ 	.word	0x00000000


	//----- nvinfo : EIATTR_CBANK_PARAM_SIZE
	.align		4
.L_23:
        /*0090*/ 	.byte	0x03, 0x19
        /*0092*/ 	.short	0x0024


	//----- nvinfo : EIATTR_PARAM_CBANK
	.align		4
        /*0094*/ 	.byte	0x04, 0x0a
        /*0096*/ 	.short	(.L_25 - .L_24)
	.align		4
.L_24:
        /*0098*/ 	.word	index@(.nv.constant0._Z28cuda_compare_checksum_kernelPPKhPKmPKjPji)
        /*009c*/ 	.short	0x0380
        /*009e*/ 	.short	0x0024


	//----- nvinfo : EIATTR_SW_WAR
	.align		4
.L_25:
        /*00a0*/ 	.byte	0x04, 0x36
        /*00a2*/ 	.short	(.L_27 - .L_26)
.L_26:
        /*00a4*/ 	.word	0x00000008
.L_27:


//--------------------- .nv.callgraph             --------------------------
	.section	.nv.callgraph,"",@"SHT_CUDA_CALLGRAPH"
	.align	4
	.sectionentsize	8
	.align		4
        /*0000*/ 	.word	0x00000000
	.align		4
        /*0004*/ 	.word	0xffffffff
	.align		4
        /*0008*/ 	.word	0x00000000
	.align		4
        /*000c*/ 	.word	0xfffffffe
	.align		4
        /*0010*/ 	.word	0x00000000
	.align		4
        /*0014*/ 	.word	0xfffffffd
	.align		4
        /*0018*/ 	.word	0x00000000
	.align		4
        /*001c*/ 	.word	0xfffffffc


//--------------------- .text._Z28cuda_compare_checksum_kernelPPKhPKmPKjPji --------------------------
	.section	.text._Z28cuda_compare_checksum_kernelPPKhPKmPKjPji,"ax",@progbits
	.align	128
        .global         _Z28cuda_compare_checksum_kernelPPKhPKmPKjPji
        .type           _Z28cuda_compare_checksum_kernelPPKhPKmPKjPji,@function
        .size           _Z28cuda_compare_checksum_kernelPPKhPKmPKjPji,(.L_x_6 - _Z28cuda_compare_checksum_kernelPPKhPKmPKjPji)
        .other          _Z28cuda_compare_checksum_kernelPPKhPKmPKjPji,@"STO_CUDA_ENTRY STV_DEFAULT"
_Z28cuda_compare_checksum_kernelPPKhPKmPKjPji:
.text._Z28cuda_compare_checksum_kernelPPKhPKmPKjPji:
[----:B------:R-:W-:Y:S01]  /*0000*/  LDC R1, c[0x0][0x37c] ;  /* 0x0000df00ff017b82 */ /* 0x000fe20000000800 */
[----:B------:R-:W0:Y:S01]  /*0010*/  S2R R9, SR_CTAID.X ;  /* 0x0000000000097919 */ /* 0x000e220000002500 */
[----:B------:R-:W0:Y:S02]  /*0020*/  LDCU UR4, c[0x0][0x3a0] ;  /* 0x00007400ff0477ac */ /* 0x000e240008000800 */
[----:B0-----:R-:W-:-:S13]  /*0030*/  ISETP.GE.AND P0, PT, R9, UR4, PT ;  /* 0x0000000409007c0c */ /* 0x001fda000bf06270 */
[----:B------:R-:W-:Y:S05]  /*0040*/  @P0 EXIT ;  /* 0x000000000000094d */ /* 0x000fea0003800000 */
[----:B------:R-:W0:Y:S01]  /*0050*/  LDC.64 R2, c[0x0][0x388] ;  /* 0x0000e200ff027b82 */ /* 0x000e220000000a00 */
[----:B------:R-:W1:Y:S01]  /*0060*/  LDCU.64 UR6, c[0x0][0x358] ;  /* 0x00006b00ff0677ac */ /* 0x000e620008000a00 */
[----:B------:R-:W2:Y:S01]  /*0070*/  S2R R11, SR_TID.X ;  /* 0x00000000000b7919 */ /* 0x000ea20000002100 */
[----:B------:R-:W3:Y:S05]  /*0080*/  LDCU UR4, c[0x0][0x360] ;  /* 0x00006c00ff0477ac */ /* 0x000eea0008000800 */
[----:B------:R-:W4:Y:S01]  /*0090*/  LDC.64 R6, c[0x0][0x380] ;  /* 0x0000e000ff067b82 */ /* 0x000f220000000a00 */
[----:B0-----:R-:W-:-:S05]  /*00a0*/  IMAD.WIDE.U32 R2, R9, 0x8, R2 ;  /* 0x0000000809027825 */ /* 0x001fca00078e0002 */
[----:B-1----:R-:W2:Y:S01]  /*00b0*/  LDG.E.64.CONSTANT R4, desc[UR6][R2.64] ;  /* 0x0000000602047981 */ /* 0x002ea2000c1e9b00 */
[----:B---3--:R-:W-:Y:S01]  /*00c0*/  IMAD.U32 R0, RZ, RZ, UR4 ;  /* 0x00000004ff007e24 */ /* 0x008fe2000f8e00ff */
[----:B------:R-:W-:Y:S01]  /*00d0*/  BSSY.RECONVERGENT B0, `(.L_x_0) ;  /* 0x0000013000007945 */ /* 0x000fe20003800200 */
[----:B------:R-:W-:Y:S01]  /*00e0*/  IMAD.MOV.U32 R8, RZ, RZ, RZ ;  /* 0x000000ffff087224 */ /* 0x000fe200078e00ff */
[----:B--2---:R-:W-:-:S04]  /*00f0*/  ISETP.GT.U32.AND P0, PT, R4, R11, PT ;  /* 0x0000000b0400720c */ /* 0x004fc80003f04070 */
[----:B------:R-:W-:-:S13]  /*0100*/  ISETP.GT.U32.AND.EX P0, PT, R5, RZ, PT, P0 ;  /* 0x000000ff0500720c */ /* 0x000fda0003f04100 */
[----:B----4-:R-:W-:Y:S05]  /*0110*/  @!P0 BRA `(.L_x_1) ;  /* 0x0000000000388947 */ /* 0x010fea0003800000 */
[----:B------:R-:W-:-:S06]  /*0120*/  IMAD.WIDE.U32 R2, R9, 0x8, R6 ;  /* 0x0000000809027825 */ /* 0x000fcc00078e0006 */
[----:B------:R-:W5:Y:S01]  /*0130*/  LDG.E.64.CONSTANT R2, desc[UR6][R2.64] ;  /* 0x0000000602027981 */ /* 0x000f62000c1e9b00 */
[----:B------:R-:W-:Y:S02]  /*0140*/  IMAD.MOV.U32 R8, RZ, RZ, RZ ;  /* 0x000000ffff087224 */ /* 0x000fe400078e00ff */
[----:B------:R-:W-:Y:S02]  /*0150*/  IMAD.MOV.U32 R13, RZ, RZ, R11 ;  /* 0x000000ffff0d7224 */ /* 0x000fe400078e000b */
[----:B------:R-:W-:-:S07]  /*0160*/  IMAD.MOV.U32 R15, RZ, RZ, RZ ;  /* 0x000000ffff0f7224 */ /* 0x000fce00078e00ff */
.L_x_2:
[----:B-----5:R-:W-:-:S05]  /*0170*/  IADD3 R6, P0, PT, R2, R13, RZ ;  /* 0x0000000d02067210 */ /* 0x020fca0007f1e0ff */
[----:B------:R-:W-:-:S06]  /*0180*/  IMAD.X R7, R3, 0x1, R15, P0 ;  /* 0x0000000103077824 */ /* 0x000fcc00000e060f */
[----:B------:R-:W2:Y:S01]  /*0190*/  LD.E.U8 R7, desc[UR6][R6.64] ;  /* 0x0000000606077980 */ /* 0x000ea2000c101100 */
[----:B------:R-:W-:-:S04]  /*01a0*/  IADD3 R13, P1, PT, R13, R0, RZ ;  /* 0x000000000d0d7210 */ /* 0x000fc80007f3e0ff */
[----:B------:R-:W-:Y:S01]  /*01b0*/  ISETP.GE.U32.AND P0, PT, R13, R4, PT ;  /* 0x000000040d00720c */ /* 0x000fe20003f06070 */
[----:B------:R-:W-:-:S05]  /*01c0*/  IMAD.X R15, RZ, RZ, R15, P1 ;  /* 0x000000ffff0f7224 */ /* 0x000fca00008e060f */
[----:B------:R-:W-:Y:S01]  /*01d0*/  ISETP.GE.U32.AND.EX P0, PT, R15, R5, PT, P0 ;  /* 0x000000050f00720c */ /* 0x000fe20003f06100 */
[----:B--2---:R-:W-:-:S12]  /*01e0*/  IMAD.IADD R8, R7, 0x1, R8 ;  /* 0x0000000107087824 */ /* 0x004fd800078e0208 */
[----:B------:R-:W-:Y:S05]  /*01f0*/  @!P0 BRA `(.L_x_2) ;  /* 0xfffffffc00dc8947 */ /* 0x000fea000383ffff */
.L_x_1:
[----:B------:R-:W-:Y:S05]  /*0200*/  BSYNC.RECONVERGENT B0 ;  /* 0x0000000000007941 */ /* 0x000fea0003800200 */
.L_x_0:
[----:B------:R-:W0:Y:S01]  /*0210*/  S2UR UR5, SR_CgaCtaId ;  /* 0x00000000000579c3 */ /* 0x000e220000008800 */
[----:B------:R-:W-:Y:S01]  /*0220*/  UMOV UR4, 0x400 ;  /* 0x0000040000047882 */ /* 0x000fe20000000000 */
[----:B------:R-:W-:Y:S02]  /*0230*/  ISETP.GE.U32.AND P1, PT, R0, 0x2, PT ;  /* 0x000000020000780c */ /* 0x000fe40003f26070 */
[----:B------:R-:W-:Y:S01]  /*0240*/  ISETP.NE.AND P0, PT, R11, RZ, PT ;  /* 0x000000ff0b00720c */ /* 0x000fe20003f05270 */
[----:B0-----:R-:W-:-:S06]  /*0250*/  ULEA UR4, UR5, UR4, 0x18 ;  /* 0x0000000405047291 */ /* 0x001fcc000f8ec0ff */
[----:B------:R-:W-:-:S05]  /*0260*/  LEA R3, R11, UR4, 0x2 ;  /* 0x000000040b037c11 */ /* 0x000fca000f8e10ff */
[----:B------:R0:W-:Y:S01]  /*0270*/  STS [R3], R8 ;  /* 0x0000000803007388 */ /* 0x0001e20000000800 */
[----:B------:R-:W-:Y:S06]  /*0280*/  BAR.SYNC.DEFER_BLOCKING 0x0 ;  /* 0x0000000000007b1d */ /* 0x000fec0000010000 */
[----:B------:R-:W-:Y:S05]  /*0290*/  @!P1 BRA `(.L_x_3) ;  /* 0x00000000002c9947 */ /* 0x000fea0003800000 */
.L_x_4:
[----:B------:R-:W-:-:S04]  /*02a0*/  SHF.R.U32.HI R6, RZ, 0x1, R0 ;  /* 0x00000001ff067819 */ /* 0x000fc80000011600 */
[----:B------:R-:W-:-:S13]  /*02b0*/  ISETP.GE.U32.AND P1, PT, R11, R6, PT ;  /* 0x000000060b00720c */ /* 0x000fda0003f26070 */
[----:B------:R-:W-:Y:S01]  /*02c0*/  @!P1 IMAD R2, R6, 0x4, R3 ;  /* 0x0000000406029824 */ /* 0x000fe200078e0203 */
[----:B------:R-:W-:Y:S05]  /*02d0*/  @!P1 LDS R5, [R3] ;  /* 0x0000000003059984 */ /* 0x000fea0000000800 */
[----:B------:R-:W1:Y:S02]  /*02e0*/  @!P1 LDS R2, [R2] ;  /* 0x0000000002029984 */ /* 0x000e640000000800 */
[----:B-1----:R-:W-:-:S05]  /*02f0*/  @!P1 IMAD.IADD R4, R2, 0x1, R5 ;  /* 0x0000000102049824 */ /* 0x002fca00078e0205 */
[----:B------:R1:W-:Y:S01]  /*0300*/  @!P1 STS [R3], R4 ;  /* 0x0000000403009388 */ /* 0x0003e20000000800 */
[----:B------:R-:W-:Y:S01]  /*0310*/  BAR.SYNC.DEFER_BLOCKING 0x0 ;  /* 0x0000000000007b1d */ /* 0x000fe20000010000 */
[----:B------:R-:W-:Y:S01]  /*0320*/  ISETP.GT.U32.AND P1, PT, R0, 0x3, PT ;  /* 0x000000030000780c */ /* 0x000fe20003f24070 */
[----:B------:R-:W-:-:S12]  /*0330*/  IMAD.MOV.U32 R0, RZ, RZ, R6 ;  /* 0x000000ffff007224 */ /* 0x000fd800078e0006 */
[----:B-1----:R-:W-:Y:S05]  /*0340*/  @P1 BRA `(.L_x_4) ;  /* 0xfffffffc00d41947 */ /* 0x002fea000383ffff */
.L_x_3:
[----:B------:R-:W-:Y:S05]  /*0350*/  @P0 EXIT ;  /* 0x000000000000094d */ /* 0x000fea0003800000 */
[----:B0-----:R-:W0:Y:S02]  /*0360*/  LDC.64 R2, c[0x0][0x390] ;  /* 0x0000e400ff027b82 */ /* 0x001e240000000a00 */
[----:B0-----:R-:W-:-:S06]  /*0370*/  IMAD.WIDE.U32 R2, R9, 0x4, R2 ;  /* 0x0000000409027825 */ /* 0x001fcc00078e0002 */
[----:B------:R-:W2:Y:S01]  /*0380*/  LDG.E.CONSTANT R3, desc[UR6][R2.64] ;  /* 0x0000000602037981 */ /* 0x000ea2000c1e9900 */
[----:B------:R-:W0:Y:S01]  /*0390*/  S2UR UR5, SR_CgaCtaId ;  /* 0x00000000000579c3 */ /* 0x000e220000008800 */
[----:B------:R-:W-:Y:S02]  /*03a0*/  UMOV UR4, 0x400 ;  /* 0x0000040000047882 */ /* 0x000fe40000000000 */
[----:B0-----:R-:W-:-:S09]  /*03b0*/  ULEA UR4, UR5, UR4, 0x18 ;  /* 0x0000000405047291 */ /* 0x001fd2000f8ec0ff */
[----:B------:R-:W2:Y:S02]  /*03c0*/  LDS R0, [UR4] ;  /* 0x00000004ff007984 */ /* 0x000ea40008000800 */
[----:B--2---:R-:W-:-:S13]  /*03d0*/  ISETP.NE.AND P0, PT, R0, R3, PT ;  /* 0x000000030000720c */ /* 0x004fda0003f05270 */
[----:B------:R-:W-:Y:S05]  /*03e0*/  @!P0 EXIT ;  /* 0x000000000000894d */ /* 0x000fea0003800000 */
[----:B------:R-:W0:Y:S01]  /*03f0*/  S2R R0, SR_LANEID ;  /* 0x0000000000007919 */ /* 0x000e220000000000 */
[----:B------:R-:W1:Y:S01]  /*0400*/  LDC.64 R2, c[0x0][0x398] ;  /* 0x0000e600ff027b82 */ /* 0x000e620000000a00 */
[----:B------:R-:W-:Y:S02]  /*0410*/  VOTEU.ANY UR4, UPT, PT ;  /* 0x0000000000047886 */ /* 0x000fe400038e0100 */
[----:B------:R-:W-:Y:S02]  /*0420*/  UFLO.U32 UR5, UR4 ;  /* 0x00000004000572bd */ /* 0x000fe400080e0000 */
[----:B------:R-:W1:Y:S04]  /*0430*/  POPC R5, UR4 ;  /* 0x0000000400057d09 */ /* 0x000e680008000000 */
[----:B0-----:R-:W-:-:S13]  /*0440*/  ISETP.EQ.U32.AND P0, PT, R0, UR5, PT ;  /* 0x0000000500007c0c */ /* 0x001fda000bf02070 */
[----:B-1----:R-:W-:Y:S01]  /*0450*/  @P0 REDG.E.ADD.STRONG.GPU desc[UR6][R2.64], R5 ;  /* 0x000000050200098e */ /* 0x002fe2000c12e106 */
[----:B------:R-:W-:Y:S05]  /*0460*/  EXIT ;  /* 0x000000000000794d */ /* 0x000fea0003800000 */
.L_x_5:
[----:B------:R-:W-:-:S00]  /*0470*/  BRA `(.L_x_5) ;  /* 0xfffffffc00fc7947 */ /* 0x000fc0000383ffff */
[----:B------:R-:W-:-:S00]  /*0480*/  NOP ;  /* 0x0000000000007918 */ /* 0x000fc00000000000 */
[----:B------:R-:W-:-:S00]  /*0490*/  NOP ;  /* 0x0000000000007918 */ /* 0x000fc00000000000 */
[----:B------:R-:W-:-:S00]  /*04a0*/  NOP ;  /* 0x0000000000007918 */ /* 0x000fc00000000000 */
[----:B------:R-:W-:-:S00]  /*04b0*/  NOP ;  /* 0x0000000000007918 */ /* 0x000fc00000000000 */
[----:B------:R-:W-:-:S00]  /*04c0*/  NOP ;  /* 0x0000000000007918 */ /* 0x000fc00000000000 */
[----:B------:R-:W-:-:S00]  /*04d0*/  NOP ;  /* 0x0000000000007918 */ /* 0x000fc00000000000 */
[----:B------:R-:W-:-:S00]  /*04e0*/  NOP ;  /* 0x0000000000007918 */ /* 0x000fc00000000000 */
[----:B------:R-:W-:-:S00]  /*04f0*/  NOP ;  /* 0x0000000000007918 */ /* 0x000fc00000000000 */
.L_x_6:


//--------------------- .nv.shared._Z28cuda_compare_checksum_kernelPPKhPKmPKjPji --------------------------
	.section	.nv.shared._Z28cuda_compare_checksum_kernelPPKhPKmPKjPji,"aw",@nobits
	.sectionflags	@""
	.align	16
	.zero		1024


//--------------------- .nv.shared.reserved.0     --------------------------
	.section	.nv.shared.reserved.0,"aw",@nobits
	.weak		__nv_reservedSMEM_offset_0_alias
	.size		__nv_reservedSMEM_offset_0_alias, 0, 64
	.other		__nv_reservedSMEM_offset_0_alias,@"STO_CUDA_RESERVED_SHARED STV_DEFAULT"
__nv_reservedSMEM_offset_0_alias:
	.zero		0
	.zero		64


//--------------------- .nv.constant0._Z28cuda_compare_checksum_kernelPPKhPKmPKjPji --------------------------
	.section	.nv.constant0._Z28cuda_compare_checksum_kernelPPKhPKmPKjPji,"a",@progbits
	.sectionflags	@""
	.align	4
.nv.constant0._Z28cuda_compare_checksum_kernelPPKhPKmPKjPji:
	.zero		932


//--------------------- SYMBOLS --------------------------

	.type		.nv.reservedSmem.offset0,@object
	.size		.nv.reservedSmem.offset0,0x4
	.type		.nv.reservedSmem.cap,@object
	.size		.nv.reservedSmem.cap,0x4
